//
// Generated by NVIDIA NVVM Compiler
//
// Compiler Build ID: CL-36424714
// Cuda compilation tools, release 13.0, V13.0.88
// Based on NVVM 20.0.0
//

.version 9.0
.target sm_100
.address_size 64

	// .globl	_Z14filter_qualityPcPiii

.visible .entry _Z14filter_qualityPcPiii(
	.param .u64 .ptr .align 1 _Z14filter_qualityPcPiii_param_0,
	.param .u64 .ptr .align 1 _Z14filter_qualityPcPiii_param_1,
	.param .u32 _Z14filter_qualityPcPiii_param_2,
	.param .u32 _Z14filter_qualityPcPiii_param_3
)
{
	.reg .pred 	%p<3>;
	.reg .b16 	%rs<2>;
	.reg .b32 	%r<8>;
	.reg .b64 	%rd<9>;

	ld.param.u64 	%rd1, [_Z14filter_qualityPcPiii_param_0];
	ld.param.u64 	%rd2, [_Z14filter_qualityPcPiii_param_1];
	ld.param.u32 	%r3, [_Z14filter_qualityPcPiii_param_2];
	ld.param.u32 	%r2, [_Z14filter_qualityPcPiii_param_3];
	mov.u32 	%r4, %tid.x;
	mov.u32 	%r5, %ctaid.x;
	mov.u32 	%r6, %ntid.x;
	mad.lo.s32 	%r1, %r5, %r6, %r4;
	setp.ge.s32 	%p1, %r1, %r3;
	@%p1 bra 	$L__BB0_3;
	cvta.to.global.u64 	%rd3, %rd2;
	mul.wide.s32 	%rd4, %r1, 4;
	add.s64 	%rd5, %rd3, %rd4;
	ld.global.u32 	%r7, [%rd5];
	setp.ge.s32 	%p2, %r7, %r2;
	@%p2 bra 	$L__BB0_3;
	cvt.s64.s32 	%rd6, %r1;
	cvta.to.global.u64 	%rd7, %rd1;
	add.s64 	%rd8, %rd7, %rd6;
	mov.b16 	%rs1, 78;
	st.global.u8 	[%rd8], %rs1;
$L__BB0_3:
	ret;

}
	// .globl	_Z9normalizePfi
.visible .entry _Z9normalizePfi(
	.param .u64 .ptr .align 1 _Z9normalizePfi_param_0,
	.param .u32 _Z9normalizePfi_param_1
)
{
	.reg .pred 	%p<2>;
	.reg .b32 	%r<6>;
	.reg .b32 	%f<3>;
	.reg .b64 	%rd<5>;

	ld.param.u64 	%rd1, [_Z9normalizePfi_param_0];
	ld.param.u32 	%r2, [_Z9normalizePfi_param_1];
	mov.u32 	%r3, %tid.x;
	mov.u32 	%r4, %ntid.x;
	mov.u32 	%r5, %ctaid.x;
	mad.lo.s32 	%r1, %r4, %r5, %r3;
	setp.ge.s32 	%p1, %r1, %r2;
	@%p1 bra 	$L__BB1_2;
	cvta.to.global.u64 	%rd2, %rd1;
	mul.wide.s32 	%rd3, %r1, 4;
	add.s64 	%rd4, %rd2, %rd3;
	ld.global.f32 	%f1, [%rd4];
	div.rn.f32 	%f2, %f1, 0f42C80000;
	st.global.f32 	[%rd4], %f2;
$L__BB1_2:
	ret;

}


// ===== COMPILED SASS (sm_100) =====

	.target	sm_100

	.elftype	@"ET_EXEC"


//--------------------- .note.nv.tkinfo           --------------------------
	.section	.note.nv.tkinfo,"",@"SHT_NOTE"
	.sectionflags	@"SHF_NOTE_NV_TKINFO"
	.tkinfo
        /*0018*/ 	.word	0x00000002
        /*0030*/ 	.string	""
        /*0030*/ 	.string	"ptxas"
        /*0030*/ 	.string	"Cuda compilation tools, release 13.0, V13.0.88"
        /*0030*/ 	.string	"Build cuda_13.0.r13.0/compiler.36424714_0"
        /*0030*/ 	.string	"-arch sm_100 -m 64 "



//--------------------- .note.nv.cuinfo           --------------------------
	.section	.note.nv.cuinfo,"",@"SHT_NOTE"
	.sectionflags	@"SHF_NOTE_NV_CUINFO"
        /*0018*/ 	.short	0x0002
        /*001a*/ 	.short	0x0064
        /*001c*/ 	.short	0x0082
	.zero		2


//--------------------- .nv.info                  --------------------------
	.section	.nv.info,"",@"SHT_CUDA_INFO"
	.align	4


	//----- nvinfo : EIATTR_REGCOUNT
	.align		4
        /*0000*/ 	.byte	0x04, 0x2f
        /*0002*/ 	.short	(.L_1 - .L_0)
	.align		4
.L_0:
        /*0004*/ 	.word	index@(_Z14filter_qualityPcPiii)
        /*0008*/ 	.word	0x00000008


	//----- nvinfo : EIATTR_FRAME_SIZE
	.align		4
.L_1:
        /*000c*/ 	.byte	0x04, 0x11
        /*000e*/ 	.short	(.L_3 - .L_2)
	.align		4
.L_2:
        /*0010*/ 	.word	index@(_Z14filter_qualityPcPiii)
        /*0014*/ 	.word	0x00000000


	//----- nvinfo : EIATTR_REGCOUNT
	.align		4
.L_3:
        /*0018*/ 	.byte	0x04, 0x2f
        /*001a*/ 	.short	(.L_5 - .L_4)
	.align		4
.L_4:
        /*001c*/ 	.word	index@(_Z9normalizePfi)
        /*0020*/ 	.word	0x0000000e


	//----- nvinfo : EIATTR_FRAME_SIZE
	.align		4
.L_5:
        /*0024*/ 	.byte	0x04, 0x11
        /*0026*/ 	.short	(.L_7 - .L_6)
	.align		4
.L_6:
        /*0028*/ 	.word	index@($__internal_0_$__cuda_sm3x_div_rn_noftz_f32_slowpath)
        /*002c*/ 	.word	0x00000000


	//----- nvinfo : EIATTR_FRAME_SIZE
	.align		4
.L_7:
        /*0030*/ 	.byte	0x04, 0x11
        /*0032*/ 	.short	(.L_9 - .L_8)
	.align		4
.L_8:
        /*0034*/ 	.word	index@(_Z9normalizePfi)
        /*0038*/ 	.word	0x00000000


	//----- nvinfo : EIATTR_MIN_STACK_SIZE
	.align		4
.L_9:
        /*003c*/ 	.byte	0x04, 0x12
        /*003e*/ 	.short	(.L_11 - .L_10)
	.align		4
.L_10:
        /*0040*/ 	.word	index@(_Z9normalizePfi)
        /*0044*/ 	.word	0x00000000


	//----- nvinfo : EIATTR_MIN_STACK_SIZE
	.align		4
.L_11:
        /*0048*/ 	.byte	0x04, 0x12
        /*004a*/ 	.short	(.L_13 - .L_12)
	.align		4
.L_12:
        /*004c*/ 	.word	index@(_Z14filter_qualityPcPiii)
        /*0050*/ 	.word	0x00000000
.L_13:


//--------------------- .nv.compat                --------------------------
	.section	.nv.compat,"",@"SHT_CUDA_COMPAT_INFO"
	.align	4
        /*0000*/ 	.byte	0x02, 0x09, 0x00, 0x00, 0x02, 0x02, 0x01, 0x00, 0x02, 0x05, 0x05, 0x00, 0x03, 0x07, 0x01, 0x01
        /*0010*/ 	.byte	0x02, 0x03, 0x00, 0x00, 0x02, 0x06, 0x01, 0x00, 0x04, 0x0b, 0x08, 0x00, 0x01, 0x00, 0x00, 0x00
        /*0020*/ 	.byte	0x00, 0x00, 0x00, 0x00


//--------------------- .nv.info._Z9normalizePfi  --------------------------
	.section	.nv.info._Z9normalizePfi,"",@"SHT_CUDA_INFO"
	.sectionflags	@""
	.align	4


	//----- nvinfo : EIATTR_CUDA_API_VERSION
	.align		4
        /*0000*/ 	.byte	0x04, 0x37
        /*0002*/ 	.short	(.L_15 - .L_14)
.L_14:
        /*0004*/ 	.word	0x00000082


	//----- nvinfo : EIATTR_KPARAM_INFO
	.align		4
.L_15:
        /*0008*/ 	.byte	0x04, 0x17
        /*000a*/ 	.short	(.L_17 - .L_16)
.L_16:
        /*000c*/ 	.word	0x00000000
        /*0010*/ 	.short	0x0001
        /*0012*/ 	.short	0x0008
        /*0014*/ 	.byte	0x00, 0xf0, 0x11, 0x00


	//----- nvinfo : EIATTR_KPARAM_INFO
	.align		4
.L_17:
        /*0018*/ 	.byte	0x04, 0x17
        /*001a*/ 	.short	(.L_19 - .L_18)
.L_18:
        /*001c*/ 	.word	0x00000000
        /*0020*/ 	.short	0x0000
        /*0022*/ 	.short	0x0000
        /*0024*/ 	.byte	0x00, 0xf5, 0x21, 0x00


	//----- nvinfo : EIATTR_SPARSE_MMA_MASK
	.align		4
.L_19:
        /*0028*/ 	.byte	0x03, 0x50
        /*002a*/ 	.short	0x0000


	//----- nvinfo : EIATTR_MAXREG_COUNT
	.align		4
        /*002c*/ 	.byte	0x03, 0x1b
        /*002e*/ 	.short	0x00ff


	//----- nvinfo : EIATTR_MERCURY_ISA_VERSION
	.align		4
        /*0030*/ 	.byte	0x03, 0x5f
        /*0032*/ 	.short	0x0101


	//----- nvinfo : EIATTR_VRC_CTA_INIT_COUNT
	.align		4
        /*0034*/ 	.byte	0x02, 0x4a
	.zero		1
	.zero		1


	//----- nvinfo : EIATTR_EXIT_INSTR_OFFSETS
	.align		4
        /*0038*/ 	.byte	0x04, 0x1c
        /*003a*/ 	.short	(.L_21 - .L_20)


	//   ....[0]....
.L_20:
        /*003c*/ 	.word	0x00000070


	//   ....[1]....
        /*0040*/ 	.word	0x000001b0


	//----- nvinfo : EIATTR_CRS_STACK_SIZE
	.align		4
.L_21:
        /*0044*/ 	.byte	0x04, 0x1e
        /*0046*/ 	.short	(.L_23 - .L_22)
.L_22:
        /*0048*/ 	.word	0x00000000


	//----- nvinfo : EIATTR_CBANK_PARAM_SIZE
	.align		4
.L_23:
        /*004c*/ 	.byte	0x03, 0x19
        /*004e*/ 	.short	0x000c


	//----- nvinfo : EIATTR_PARAM_CBANK
	.align		4
        /*0050*/ 	.byte	0x04, 0x0a
        /*0052*/ 	.short	(.L_25 - .L_24)
	.align		4
.L_24:
        /*0054*/ 	.word	index@(.nv.constant0._Z9normalizePfi)
        /*0058*/ 	.short	0x0380
        /*005a*/ 	.short	0x000c


	//----- nvinfo : EIATTR_SW_WAR
	.align		4
.L_25:
        /*005c*/ 	.byte	0x04, 0x36
        /*005e*/ 	.short	(.L_27 - .L_26)
.L_26:
        /*0060*/ 	.word	0x00000008
.L_27:


//--------------------- .nv.info._Z14filter_qualityPcPiii --------------------------
	.section	.nv.info._Z14filter_qualityPcPiii,"",@"SHT_CUDA_INFO"
	.sectionflags	@""
	.align	4


	//----- nvinfo : EIATTR_CUDA_API_VERSION
	.align		4
        /*0000*/ 	.byte	0x04, 0x37
        /*0002*/ 	.short	(.L_29 - .L_28)
.L_28:
        /*0004*/ 	.word	0x00000082


	//----- nvinfo : EIATTR_KPARAM_INFO
	.align		4
.L_29:
        /*0008*/ 	.byte	0x04, 0x17
        /*000a*/ 	.short	(.L_31 - .L_30)
.L_30:
        /*000c*/ 	.word	0x00000000
        /*0010*/ 	.short	0x0003
        /*0012*/ 	.short	0x0014
        /*0014*/ 	.byte	0x00, 0xf0, 0x11, 0x00


	//----- nvinfo : EIATTR_KPARAM_INFO
	.align		4
.L_31:
        /*0018*/ 	.byte	0x04, 0x17
        /*001a*/ 	.short	(.L_33 - .L_32)
.L_32:
        /*001c*/ 	.word	0x00000000
        /*0020*/ 	.short	0x0002
        /*0022*/ 	.short	0x0010
        /*0024*/ 	.byte	0x00, 0xf0, 0x11, 0x00


	//----- nvinfo : EIATTR_KPARAM_INFO
	.align		4
.L_33:
        /*0028*/ 	.byte	0x04, 0x17
        /*002a*/ 	.short	(.L_35 - .L_34)
.L_34:
        /*002c*/ 	.word	0x00000000
        /*0030*/ 	.short	0x0001
        /*0032*/ 	.short	0x0008
        /*0034*/ 	.byte	0x00, 0xf5, 0x21, 0x00


	//----- nvinfo : EIATTR_KPARAM_INFO
	.align		4
.L_35:
        /*0038*/ 	.byte	0x04, 0x17
        /*003a*/ 	.short	(.L_37 - .L_36)
.L_36:
        /*003c*/ 	.word	0x00000000
        /*0040*/ 	.short	0x0000
        /*0042*/ 	.short	0x0000
        /*0044*/ 	.byte	0x00, 0xf5, 0x21, 0x00


	//----- nvinfo : EIATTR_SPARSE_MMA_MASK
	.align		4
.L_37:
        /*0048*/ 	.byte	0x03, 0x50
        /*004a*/ 	.short	0x0000


	//----- nvinfo : EIATTR_MAXREG_COUNT
	.align		4
        /*004c*/ 	.byte	0x03, 0x1b
        /*004e*/ 	.short	0x00ff


	//----- nvinfo : EIATTR_MERCURY_ISA_VERSION
	.align		4
        /*0050*/ 	.byte	0x03, 0x5f
        /*0052*/ 	.short	0x0101


	//----- nvinfo : EIATTR_VRC_CTA_INIT_COUNT
	.align		4
        /*0054*/ 	.byte	0x02, 0x4a
	.zero		1
	.zero		1


	//----- nvinfo : EIATTR_EXIT_INSTR_OFFSETS
	.align		4
        /*0058*/ 	.byte	0x04, 0x1c
        /*005a*/ 	.short	(.L_39 - .L_38)


	//   ....[0]....
.L_38:
        /*005c*/ 	.word	0x00000070


	//   ....[1]....
        /*0060*/ 	.word	0x000000e0


	//   ....[2]....
        /*0064*/ 	.word	0x00000140


	//----- nvinfo : EIATTR_CBANK_PARAM_SIZE
	.align		4
.L_39:
        /*0068*/ 	.byte	0x03, 0x19
        /*006a*/ 	.short	0x0018


	//----- nvinfo : EIATTR_PARAM_CBANK
	.align		4
        /*006c*/ 	.byte	0x04, 0x0a
        /*006e*/ 	.short	(.L_41 - .L_40)
	.align		4
.L_40:
        /*0070*/ 	.word	index@(.nv.constant0._Z14filter_qualityPcPiii)
        /*0074*/ 	.short	0x0380
        /*0076*/ 	.short	0x0018


	//----- nvinfo : EIATTR_SW_WAR
	.align		4
.L_41:
        /*0078*/ 	.byte	0x04, 0x36
        /*007a*/ 	.short	(.L_43 - .L_42)
.L_42:
        /*007c*/ 	.word	0x00000008
.L_43:


//--------------------- .nv.callgraph             --------------------------
	.section	.nv.callgraph,"",@"SHT_CUDA_CALLGRAPH"
	.align	4
	.sectionentsize	8
	.align		4
        /*0000*/ 	.word	0x00000000
	.align		4
        /*0004*/ 	.word	0xffffffff
	.align		4
        /*0008*/ 	.word	0x00000000
	.align		4
        /*000c*/ 	.word	0xfffffffe
	.align		4
        /*0010*/ 	.word	0x00000000
	.align		4
        /*0014*/ 	.word	0xfffffffd
	.align		4
        /*0018*/ 	.word	0x00000000
	.align		4
        /*001c*/ 	.word	0xfffffffc


//--------------------- .text._Z9normalizePfi     --------------------------
	.section	.text._Z9normalizePfi,"ax",@progbits
	.align	128
        .global         _Z9normalizePfi
        .type           _Z9normalizePfi,@function
        .size           _Z9normalizePfi,(.L_x_16 - _Z9normalizePfi)
        .other          _Z9normalizePfi,@"STO_CUDA_ENTRY STV_DEFAULT"
_Z9normalizePfi:
.text._Z9normalizePfi:
[----:B------:R-:W-:Y:S01]  /*0000*/  LDC R1, c[0x0][0x37c] ;  /* 0x0000df00ff017b82 */ /* 0x000fe20000000800 */
[----:B------:R-:W0:Y:S01]  /*0010*/  S2R R5, SR_TID.X ;  /* 0x0000000000057919 */ /* 0x000e220000002100 */
[----:B------:R-:W0:Y:S01]  /*0020*/  LDCU UR4, c[0x0][0x360] ;  /* 0x00006c00ff0477ac */ /* 0x000e220008000800 */
[----:B------:R-:W0:Y:S01]  /*0030*/  S2R R0, SR_CTAID.X ;  /* 0x0000000000007919 */ /* 0x000e220000002500 */
[----:B------:R-:W1:Y:S01]  /*0040*/  LDCU UR5, c[0x0][0x388] ;  /* 0x00007100ff0577ac */ /* 0x000e620008000800 */
[----:B0-----:R-:W-:-:S05]  /*0050*/  IMAD R5, R0, UR4, R5 ;  /* 0x0000000400057c24 */ /* 0x001fca000f8e0205 */
[----:B-1----:R-:W-:-:S13]  /*0060*/  ISETP.GE.AND P0, PT, R5, UR5, PT ;  /* 0x0000000505007c0c */ /* 0x002fda000bf06270 */
[----:B------:R-:W-:Y:S05]  /*0070*/  @P0 EXIT ;  /* 0x000000000000094d */ /* 0x000fea0003800000 */
[----:B------:R-:W0:Y:S01]  /*0080*/  LDC.64 R2, c[0x0][0x380] ;  /* 0x0000e000ff027b82 */ /* 0x000e220000000a00 */
[----:B------:R-:W1:Y:S01]  /*0090*/  LDCU.64 UR6, c[0x0][0x358] ;  /* 0x00006b00ff0677ac */ /* 0x000e620008000a00 */
[----:B0-----:R-:W-:-:S05]  /*00a0*/  IMAD.WIDE R2, R5, 0x4, R2 ;  /* 0x0000000405027825 */ /* 0x001fca00078e0202 */
[----:B-1----:R-:W2:Y:S01]  /*00b0*/  LDG.E R0, desc[UR6][R2.64] ;  /* 0x0000000602007981 */ /* 0x002ea2000c1e1900 */
[----:B------:R-:W-:Y:S01]  /*00c0*/  IMAD.MOV.U32 R5, RZ, RZ, 0x3c23d70a ;  /* 0x3c23d70aff057424 */ /* 0x000fe200078e00ff */
[----:B------:R-:W-:Y:S01]  /*00d0*/  BSSY.RECONVERGENT B1, `(.L_x_0) ;  /* 0x000000c000017945 */ /* 0x000fe20003800200 */
[----:B------:R-:W-:-:S04]  /*00e0*/  IMAD.MOV.U32 R4, RZ, RZ, 0x42c80000 ;  /* 0x42c80000ff047424 */ /* 0x000fc800078e00ff */
[----:B------:R-:W-:-:S04]  /*00f0*/  FFMA R4, R5, -R4, 1 ;  /* 0x3f80000005047423 */ /* 0x000fc80000000804 */
[----:B------:R-:W-:Y:S01]  /*0100*/  FFMA R5, R4, R5, 0.0099999997764825820923 ;  /* 0x3c23d70a04057423 */ /* 0x000fe20000000005 */
[----:B--2---:R-:W0:Y:S03]  /*0110*/  FCHK P0, R0, 100 ;  /* 0x42c8000000007902 */ /* 0x004e260000000000 */
[----:B------:R-:W-:-:S04]  /*0120*/  FFMA R4, R0, R5, RZ ;  /* 0x0000000500047223 */ /* 0x000fc800000000ff */
[----:B------:R-:W-:-:S04]  /*0130*/  FFMA R6, R4, -100, R0 ;  /* 0xc2c8000004067823 */ /* 0x000fc80000000000 */
[----:B------:R-:W-:Y:S01]  /*0140*/  FFMA R5, R5, R6, R4 ;  /* 0x0000000605057223 */ /* 0x000fe20000000004 */
[----:B0-----:R-:W-:Y:S06]  /*0150*/  @!P0 BRA `(.L_x_1) ;  /* 0x00000000000c8947 */ /* 0x001fec0003800000 */
[----:B------:R-:W-:-:S07]  /*0160*/  MOV R4, 0x180 ;  /* 0x0000018000047802 */ /* 0x000fce0000000f00 */
[----:B------:R-:W-:Y:S05]  /*0170*/  CALL.REL.NOINC `($__internal_0_$__cuda_sm3x_div_rn_noftz_f32_slowpath) ;  /* 0x0000000000107944 */ /* 0x000fea0003c00000 */
[----:B------:R-:W-:-:S07]  /*0180*/  IMAD.MOV.U32 R5, RZ, RZ, R6 ;  /* 0x000000ffff057224 */ /* 0x000fce00078e0006 */
.L_x_1:
[----:B------:R-:W-:Y:S05]  /*0190*/  BSYNC.RECONVERGENT B1 ;  /* 0x0000000000017941 */ /* 0x000fea0003800200 */
.L_x_0:
[----:B------:R-:W-:Y:S01]  /*01a0*/  STG.E desc[UR6][R2.64], R5 ;  /* 0x0000000502007986 */ /* 0x000fe2000c101906 */
[----:B------:R-:W-:Y:S05]  /*01b0*/  EXIT ;  /* 0x000000000000794d */ /* 0x000fea0003800000 */
        .weak           $__internal_0_$__cuda_sm3x_div_rn_noftz_f32_slowpath
        .type           $__internal_0_$__cuda_sm3x_div_rn_noftz_f32_slowpath,@function
        .size           $__internal_0_$__cuda_sm3x_div_rn_noftz_f32_slowpath,(.L_x_16 - $__internal_0_$__cuda_sm3x_div_rn_noftz_f32_slowpath)
$__internal_0_$__cuda_sm3x_div_rn_noftz_f32_slowpath:
[--C-:B------:R-:W-:Y:S01]  /*01c0*/  SHF.R.U32.HI R5, RZ, 0x17, R0.reuse ;  /* 0x00000017ff057819 */ /* 0x100fe20000011600 */
[----:B------:R-:W-:Y:S04]  /*01d0*/  BSSY.RECONVERGENT B0, `(.L_x_2) ;  /* 0x000005c000007945 */ /* 0x000fe80003800200 */
[----:B------:R-:W-:Y:S01]  /*01e0*/  BSSY.RELIABLE B2, `(.L_x_3) ;  /* 0x000001a000027945 */ /* 0x000fe20003800100 */
[----:B------:R-:W-:Y:S01]  /*01f0*/  IMAD.MOV.U32 R6, RZ, RZ, R0 ;  /* 0x000000ffff067224 */ /* 0x000fe200078e0000 */
[----:B------:R-:W-:-:S05]  /*0200*/  LOP3.LUT R5, R5, 0xff, RZ, 0xc0, !PT ;  /* 0x000000ff05057812 */ /* 0x000fca00078ec0ff */
[----:B------:R-:W-:-:S05]  /*0210*/  VIADD R8, R5, 0xffffffff ;  /* 0xffffffff05087836 */ /* 0x000fca0000000000 */
[----:B------:R-:W-:-:S13]  /*0220*/  ISETP.GT.U32.OR P0, PT, R8, 0xfd, !PT ;  /* 0x000000fd0800780c */ /* 0x000fda0007f04470 */
[----:B------:R-:W-:Y:S01]  /*0230*/  @!P0 IMAD.MOV.U32 R7, RZ, RZ, RZ ;  /* 0x000000ffff078224 */ /* 0x000fe200078e00ff */
[----:B------:R-:W-:Y:S06]  /*0240*/  @!P0 BRA `(.L_x_4) ;  /* 0x00000000004c8947 */ /* 0x000fec0003800000 */
[----:B------:R-:W-:-:S13]  /*0250*/  FSETP.GTU.FTZ.AND P0, PT, |R0|, +INF , PT ;  /* 0x7f8000000000780b */ /* 0x000fda0003f1c200 */
[----:B------:R-:W-:Y:S05]  /*0260*/  @P0 BREAK.RELIABLE B2 ;  /* 0x0000000000020942 */ /* 0x000fea0003800100 */
[----:B------:R-:W-:Y:S05]  /*0270*/  @P0 BRA `(.L_x_5) ;  /* 0x0000000400400947 */ /* 0x000fea0003800000 */
[----:B------:R-:W-:-:S05]  /*0280*/  IMAD.MOV.U32 R7, RZ, RZ, 0x42c80000 ;  /* 0x42c80000ff077424 */ /* 0x000fca00078e00ff */
[----:B------:R-:W-:-:S13]  /*0290*/  LOP3.LUT P0, RZ, R7, 0x7fffffff, R6, 0xc8, !PT ;  /* 0x7fffffff07ff7812 */ /* 0x000fda000780c806 */
[----:B------:R-:W-:Y:S05]  /*02a0*/  @!P0 BREAK.RELIABLE B2 ;  /* 0x0000000000028942 */ /* 0x000fea0003800100 */
[----:B------:R-:W-:Y:S05]  /*02b0*/  @!P0 BRA `(.L_x_6) ;  /* 0x0000000400288947 */ /* 0x000fea0003800000 */
[----:B------:R-:W-:-:S13]  /*02c0*/  LOP3.LUT P0, RZ, R6, 0x7fffffff, RZ, 0xc0, !PT ;  /* 0x7fffffff06ff7812 */ /* 0x000fda000780c0ff */
[----:B------:R-:W-:Y:S05]  /*02d0*/  @!P0 BREAK.RELIABLE B2 ;  /* 0x0000000000028942 */ /* 0x000fea0003800100 */
[----:B------:R-:W-:Y:S05]  /*02e0*/  @!P0 BRA `(.L_x_7) ;  /* 0x0000000400148947 */ /* 0x000fea0003800000 */
[----:B------:R-:W-:Y:S02]  /*02f0*/  FSETP.NEU.FTZ.AND P0, PT, |R0|, +INF , PT ;  /* 0x7f8000000000780b */ /* 0x000fe40003f1d200 */
[----:B------:R-:W-:-:S04]  /*0300*/  LOP3.LUT P1, RZ, R7, 0x7fffffff, RZ, 0xc0, !PT ;  /* 0x7fffffff07ff7812 */ /* 0x000fc8000782c0ff */
[----:B------:R-:W-:-:S13]  /*0310*/  PLOP3.LUT P0, PT, P0, P1, PT, 0x2f, 0xf2 ;  /* 0x0000000000f2781c */ /* 0x000fda0000702577 */
[----:B------:R-:W-:Y:S05]  /*0320*/  @P0 BREAK.RELIABLE B2 ;  /* 0x0000000000020942 */ /* 0x000fea0003800100 */
[----:B------:R-:W-:Y:S05]  /*0330*/  @P0 BRA `(.L_x_8) ;  /* 0x0000000000f40947 */ /* 0x000fea0003800000 */
[----:B------:R-:W-:-:S13]  /*0340*/  ISETP.GE.AND P0, PT, R8, RZ, PT ;  /* 0x000000ff0800720c */ /* 0x000fda0003f06270 */
[----:B------:R-:W-:Y:S02]  /*0350*/  @P0 IMAD.MOV.U32 R7, RZ, RZ, RZ ;  /* 0x000000ffff070224 */ /* 0x000fe400078e00ff */
[----:B------:R-:W-:Y:S01]  /*0360*/  @!P0 FFMA R6, R0, 1.84467440737095516160e+19, RZ ;  /* 0x5f80000000068823 */ /* 0x000fe200000000ff */
[----:B------:R-:W-:-:S07]  /*0370*/  @!P0 IMAD.MOV.U32 R7, RZ, RZ, -0x40 ;  /* 0xffffffc0ff078424 */ /* 0x000fce00078e00ff */
.L_x_4:
[----:B------:R-:W-:Y:S05]  /*0380*/  BSYNC.RELIABLE B2 ;  /* 0x0000000000027941 */ /* 0x000fea0003800100 */
.L_x_3:
[----:B------:R-:W-:Y:S01]  /*0390*/  UMOV UR4, 0x42c80000 ;  /* 0x42c8000000047882 */ /* 0x000fe20000000000 */
[----:B------:R-:W-:Y:S01]  /*03a0*/  VIADD R5, R5, 0xffffff81 ;  /* 0xffffff8105057836 */ /* 0x000fe20000000000 */
[----:B------:R-:W-:Y:S01]  /*03b0*/  UIADD3 UR4, UPT, UPT, UR4, -0x3000000, URZ ;  /* 0xfd00000004047890 */ /* 0x000fe2000fffe0ff */
[----:B------:R-:W-:Y:S02]  /*03c0*/  BSSY.RECONVERGENT B2, `(.L_x_9) ;  /* 0x0000033000027945 */ /* 0x000fe40003800200 */
[----:B------:R-:W-:Y:S01]  /*03d0*/  IMAD R0, R5, -0x800000, R6 ;  /* 0xff80000005007824 */ /* 0x000fe200078e0206 */
[----:B------:R-:W-:Y:S02]  /*03e0*/  IADD3 R7, PT, PT, R7, -0x6, R5 ;  /* 0xfffffffa07077810 */ /* 0x000fe40007ffe005 */
[----:B------:R-:W-:-:S03]  /*03f0*/  FADD.FTZ R9, -RZ, -UR4 ;  /* 0x80000004ff097e21 */ /* 0x000fc60008010100 */
[----:B------:R-:W0:Y:S02]  /*0400*/  MUFU.RCP R8, UR4 ;  /* 0x0000000400087d08 */ /* 0x000e240008001000 */
[----:B0-----:R-:W-:-:S04]  /*0410*/  FFMA R11, R8, R9, 1 ;  /* 0x3f800000080b7423 */ /* 0x001fc80000000009 */
[----:B------:R-:W-:-:S04]  /*0420*/  FFMA R11, R8, R11, R8 ;  /* 0x0000000b080b7223 */ /* 0x000fc80000000008 */
[----:B------:R-:W-:-:S04]  /*0430*/  FFMA R6, R0, R11, RZ ;  /* 0x0000000b00067223 */ /* 0x000fc800000000ff */
[----:B------:R-:W-:-:S04]  /*0440*/  FFMA R8, R9, R6, R0 ;  /* 0x0000000609087223 */ /* 0x000fc80000000000 */
[----:B------:R-:W-:-:S04]  /*0450*/  FFMA R8, R11, R8, R6 ;  /* 0x000000080b087223 */ /* 0x000fc80000000006 */
[----:B------:R-:W-:-:S04]  /*0460*/  FFMA R9, R9, R8, R0 ;  /* 0x0000000809097223 */ /* 0x000fc80000000000 */
[----:B------:R-:W-:-:S05]  /*0470*/  FFMA R6, R11, R9, R8 ;  /* 0x000000090b067223 */ /* 0x000fca0000000008 */
[----:B------:R-:W-:-:S04]  /*0480*/  SHF.R.U32.HI R0, RZ, 0x17, R6 ;  /* 0x00000017ff007819 */ /* 0x000fc80000011606 */
[----:B------:R-:W-:-:S05]  /*0490*/  LOP3.LUT R0, R0, 0xff, RZ, 0xc0, !PT ;  /* 0x000000ff00007812 */ /* 0x000fca00078ec0ff */
[----:B------:R-:W-:-:S04]  /*04a0*/  IMAD.IADD R10, R0, 0x1, R7 ;  /* 0x00000001000a7824 */ /* 0x000fc800078e0207 */
[----:B------:R-:W-:-:S05]  /*04b0*/  VIADD R0, R10, 0xffffffff ;  /* 0xffffffff0a007836 */ /* 0x000fca0000000000 */
[----:B------:R-:W-:-:S13]  /*04c0*/  ISETP.GE.U32.AND P0, PT, R0, 0xfe, PT ;  /* 0x000000fe0000780c */ /* 0x000fda0003f06070 */
[----:B------:R-:W-:Y:S05]  /*04d0*/  @!P0 BRA `(.L_x_10) ;  /* 0x0000000000808947 */ /* 0x000fea0003800000 */
[----:B------:R-:W-:-:S13]  /*04e0*/  ISETP.GT.AND P0, PT, R10, 0xfe, PT ;  /* 0x000000fe0a00780c */ /* 0x000fda0003f04270 */
[----:B------:R-:W-:Y:S05]  /*04f0*/  @P0 BRA `(.L_x_11) ;  /* 0x00000000006c0947 */ /* 0x000fea0003800000 */
[----:B------:R-:W-:-:S13]  /*0500*/  ISETP.GE.AND P0, PT, R10, 0x1, PT ;  /* 0x000000010a00780c */ /* 0x000fda0003f06270 */
[----:B------:R-:W-:Y:S05]  /*0510*/  @P0 BRA `(.L_x_12) ;  /* 0x0000000000740947 */ /* 0x000fea0003800000 */
[----:B------:R-:W-:Y:S02]  /*0520*/  ISETP.GE.AND P0, PT, R10, -0x18, PT ;  /* 0xffffffe80a00780c */ /* 0x000fe40003f06270 */
[----:B------:R-:W-:-:S11]  /*0530*/  LOP3.LUT R6, R6, 0x80000000, RZ, 0xc0, !PT ;  /* 0x8000000006067812 */ /* 0x000fd600078ec0ff */
[----:B------:R-:W-:Y:S05]  /*0540*/  @!P0 BRA `(.L_x_12) ;  /* 0x0000000000688947 */ /* 0x000fea0003800000 */
[CC--:B------:R-:W-:Y:S01]  /*0550*/  FFMA.RZ R0, R11.reuse, R9.reuse, R8 ;  /* 0x000000090b007223 */ /* 0x0c0fe2000000c008 */
[----:B------:R-:W-:Y:S01]  /*0560*/  IMAD.MOV R7, RZ, RZ, -R10 ;  /* 0x000000ffff077224 */ /* 0x000fe200078e0a0a */
[C---:B------:R-:W-:Y:S02]  /*0570*/  ISETP.NE.AND P2, PT, R10.reuse, RZ, PT ;  /* 0x000000ff0a00720c */ /* 0x040fe40003f45270 */
[----:B------:R-:W-:Y:S02]  /*0580*/  ISETP.NE.AND P1, PT, R10, RZ, PT ;  /* 0x000000ff0a00720c */ /* 0x000fe40003f25270 */
[----:B------:R-:W-:Y:S01]  /*0590*/  LOP3.LUT R5, R0, 0x7fffff, RZ, 0xc0, !PT ;  /* 0x007fffff00057812 */ /* 0x000fe200078ec0ff */
[CCC-:B------:R-:W-:Y:S01]  /*05a0*/  FFMA.RP R0, R11.reuse, R9.reuse, R8.reuse ;  /* 0x000000090b007223 */ /* 0x1c0fe20000008008 */
[----:B------:R-:W-:Y:S01]  /*05b0*/  FFMA.RM R11, R11, R9, R8 ;  /* 0x000000090b0b7223 */ /* 0x000fe20000004008 */
[----:B------:R-:W-:Y:S01]  /*05c0*/  VIADD R8, R10, 0x20 ;  /* 0x000000200a087836 */ /* 0x000fe20000000000 */
[----:B------:R-:W-:-:S03]  /*05d0*/  LOP3.LUT R5, R5, 0x800000, RZ, 0xfc, !PT ;  /* 0x0080000005057812 */ /* 0x000fc600078efcff */
[----:B------:R-:W-:Y:S02]  /*05e0*/  FSETP.NEU.FTZ.AND P0, PT, R0, R11, PT ;  /* 0x0000000b0000720b */ /* 0x000fe40003f1d000 */
[----:B------:R-:W-:Y:S02]  /*05f0*/  SHF.L.U32 R8, R5, R8, RZ ;  /* 0x0000000805087219 */ /* 0x000fe400000006ff */
[----:B------:R-:W-:Y:S02]  /*0600*/  SEL R0, R7, RZ, P2 ;  /* 0x000000ff07007207 */ /* 0x000fe40001000000 */
[----:B------:R-:W-:Y:S02]  /*0610*/  ISETP.NE.AND P1, PT, R8, RZ, P1 ;  /* 0x000000ff0800720c */ /* 0x000fe40000f25270 */
[----:B------:R-:W-:Y:S02]  /*0620*/  SHF.R.U32.HI R0, RZ, R0, R5 ;  /* 0x00000000ff007219 */ /* 0x000fe40000011605 */
[----:B------:R-:W-:-:S02]  /*0630*/  PLOP3.LUT P0, PT, P0, P1, PT, 0xf8, 0x8f ;  /* 0x00000000008f781c */ /* 0x000fc40000703f70 */
[----:B------:R-:W-:Y:S02]  /*0640*/  SHF.R.U32.HI R8, RZ, 0x1, R0 ;  /* 0x00000001ff087819 */ /* 0x000fe40000011600 */
[----:B------:R-:W-:-:S04]  /*0650*/  SEL R5, RZ, 0x1, !P0 ;  /* 0x00000001ff057807 */ /* 0x000fc80004000000 */
[----:B------:R-:W-:-:S04]  /*0660*/  LOP3.LUT R5, R5, 0x1, R8, 0xf8, !PT ;  /* 0x0000000105057812 */ /* 0x000fc800078ef808 */
[----:B------:R-:W-:-:S05]  /*0670*/  LOP3.LUT R5, R5, R0, RZ, 0xc0, !PT ;  /* 0x0000000005057212 */ /* 0x000fca00078ec0ff */
[----:B------:R-:W-:-:S05]  /*0680*/  IMAD.IADD R5, R8, 0x1, R5 ;  /* 0x0000000108057824 */ /* 0x000fca00078e0205 */
[----:B------:R-:W-:Y:S01]  /*0690*/  LOP3.LUT R6, R5, R6, RZ, 0xfc, !PT ;  /* 0x0000000605067212 */ /* 0x000fe200078efcff */
[----:B------:R-:W-:Y:S06]  /*06a0*/  BRA `(.L_x_12) ;  /* 0x0000000000107947 */ /* 0x000fec0003800000 */
.L_x_11:
[----:B------:R-:W-:-:S04]  /*06b0*/  LOP3.LUT R6, R6, 0x80000000, RZ, 0xc0, !PT ;  /* 0x8000000006067812 */ /* 0x000fc800078ec0ff */
[----:B------:R-:W-:Y:S01]  /*06c0*/  LOP3.LUT R6, R6, 0x7f800000, RZ, 0xfc, !PT ;  /* 0x7f80000006067812 */ /* 0x000fe200078efcff */
[----:B------:R-:W-:Y:S06]  /*06d0*/  BRA `(.L_x_12) ;  /* 0x0000000000047947 */ /* 0x000fec0003800000 */
.L_x_10:
[----:B------:R-:W-:-:S07]  /*06e0*/  IMAD R6, R7, 0x800000, R6 ;  /* 0x0080000007067824 */ /* 0x000fce00078e0206 */
.L_x_12:
[----:B------:R-:W-:Y:S05]  /*06f0*/  BSYNC.RECONVERGENT B2 ;  /* 0x0000000000027941 */ /* 0x000fea0003800200 */
.L_x_9:
[----:B------:R-:W-:Y:S05]  /*0700*/  BRA `(.L_x_13) ;  /* 0x0000000000207947 */ /* 0x000fea0003800000 */
.L_x_8:
[----:B------:R-:W-:-:S04]  /*0710*/  LOP3.LUT R6, R7, 0x80000000, R6, 0x48, !PT ;  /* 0x8000000007067812 */ /* 0x000fc800078e4806 */
[----:B------:R-:W-:Y:S01]  /*0720*/  LOP3.LUT R6, R6, 0x7f800000, RZ, 0xfc, !PT ;  /* 0x7f80000006067812 */ /* 0x000fe200078efcff */
[----:B------:R-:W-:Y:S06]  /*0730*/  BRA `(.L_x_13) ;  /* 0x0000000000147947 */ /* 0x000fec0003800000 */
.L_x_7:
[----:B------:R-:W-:Y:S01]  /*0740*/  LOP3.LUT R6, R7, 0x80000000, R6, 0x48, !PT ;  /* 0x8000000007067812 */ /* 0x000fe200078e4806 */
[----:B------:R-:W-:Y:S06]  /*0750*/  BRA `(.L_x_13) ;  /* 0x00000000000c7947 */ /* 0x000fec0003800000 */
.L_x_6:
[----:B------:R-:W0:Y:S01]  /*0760*/  MUFU.RSQ R6, -QNAN ;  /* 0xffc0000000067908 */ /* 0x000e220000001400 */
[----:B------:R-:W-:Y:S05]  /*0770*/  BRA `(.L_x_13) ;  /* 0x0000000000047947 */ /* 0x000fea0003800000 */
.L_x_5:
[----:B------:R-:W-:-:S07]  /*0780*/  FADD.FTZ R6, R0, 100 ;  /* 0x42c8000000067421 */ /* 0x000fce0000010000 */
.L_x_13:
[----:B------:R-:W-:Y:S05]  /*0790*/  BSYNC.RECONVERGENT B0 ;  /* 0x0000000000007941 */ /* 0x000fea0003800200 */
.L_x_2:
[----:B------:R-:W-:-:S04]  /*07a0*/  IMAD.MOV.U32 R5, RZ, RZ, 0x0 ;  /* 0x00000000ff057424 */ /* 0x000fc800078e00ff */
[----:B0-----:R-:W-:Y:S05]  /*07b0*/  RET.REL.NODEC R4 `(_Z9normalizePfi) ;  /* 0xfffffff804107950 */ /* 0x001fea0003c3ffff */
.L_x_14:
[----:B------:R-:W-:-:S00]  /*07c0*/  BRA `(.L_x_14) ;  /* 0xfffffffc00fc7947 */ /* 0x000fc0000383ffff */
[----:B------:R-:W-:-:S00]  /*07d0*/  NOP ;  /* 0x0000000000007918 */ /* 0x000fc00000000000 */
        /* <DEDUP_REMOVED lines=10> */
.L_x_16:


//--------------------- .text._Z14filter_qualityPcPiii --------------------------
	.section	.text._Z14filter_qualityPcPiii,"ax",@progbits
	.align	128
        .global         _Z14filter_qualityPcPiii
        .type           _Z14filter_qualityPcPiii,@function
        .size           _Z14filter_qualityPcPiii,(.L_x_18 - _Z14filter_qualityPcPiii)
        .other          _Z14filter_qualityPcPiii,@"STO_CUDA_ENTRY STV_DEFAULT"
_Z14filter_qualityPcPiii:
.text._Z14filter_qualityPcPiii:
[----:B------:R-:W-:Y:S01]  /*0000*/  LDC R1, c[0x0][0x37c] ;  /* 0x0000df00ff017b82 */ /* 0x000fe20000000800 */
[----:B------:R-:W0:Y:S07]  /*0010*/  S2R R5, SR_TID.X ;  /* 0x0000000000057919 */ /* 0x000e2e0000002100 */
[----:B------:R-:W0:Y:S01]  /*0020*/  S2UR UR4, SR_CTAID.X ;  /* 0x00000000000479c3 */ /* 0x000e220000002500 */
[----:B------:R-:W1:Y:S07]  /*0030*/  LDCU UR5, c[0x0][0x390] ;  /* 0x00007200ff0577ac */ /* 0x000e6e0008000800 */
[----:B------:R-:W0:Y:S02]  /*0040*/  LDC R0, c[0x0][0x360] ;  /* 0x0000d800ff007b82 */ /* 0x000e240000000800 */
[----:B0-----:R-:W-:-:S05]  /*0050*/  IMAD R5, R0, UR4, R5 ;  /* 0x0000000400057c24 */ /* 0x001fca000f8e0205 */
[----:B-1----:R-:W-:-:S13]  /*0060*/  ISETP.GE.AND P0, PT, R5, UR5, PT ;  /* 0x0000000505007c0c */ /* 0x002fda000bf06270 */
[----:B------:R-:W-:Y:S05]  /*0070*/  @P0 EXIT ;  /* 0x000000000000094d */ /* 0x000fea0003800000 */
[----:B------:R-:W0:Y:S01]  /*0080*/  LDC.64 R2, c[0x0][0x388] ;  /* 0x0000e200ff027b82 */ /* 0x000e220000000a00 */
[----:B------:R-:W1:Y:S01]  /*0090*/  LDCU.64 UR4, c[0x0][0x358] ;  /* 0x00006b00ff0477ac */ /* 0x000e620008000a00 */
[----:B------:R-:W2:Y:S01]  /*00a0*/  LDCU UR6, c[0x0][0x394] ;  /* 0x00007280ff0677ac */ /* 0x000ea20008000800 */
[----:B0-----:R-:W-:-:S06]  /*00b0*/  IMAD.WIDE R2, R5, 0x4, R2 ;  /* 0x0000000405027825 */ /* 0x001fcc00078e0202 */
[----:B-1----:R-:W2:Y:S02]  /*00c0*/  LDG.E R2, desc[UR4][R2.64] ;  /* 0x0000000402027981 */ /* 0x002ea4000c1e1900 */
[----:B--2---:R-:W-:-:S13]  /*00d0*/  ISETP.GE.AND P0, PT, R2, UR6, PT ;  /* 0x0000000602007c0c */ /* 0x004fda000bf06270 */
[----:B------:R-:W-:Y:S05]  /*00e0*/  @P0 EXIT ;  /* 0x000000000000094d */ /* 0x000fea0003800000 */
[----:B------:R-:W0:Y:S01]  /*00f0*/  LDCU.64 UR6, c[0x0][0x380] ;  /* 0x00007000ff0677ac */ /* 0x000e220008000a00 */
[----:B------:R-:W-:Y:S01]  /*0100*/  IMAD.MOV.U32 R0, RZ, RZ, 0x4e ;  /* 0x0000004eff007424 */ /* 0x000fe200078e00ff */
[----:B0-----:R-:W-:-:S04]  /*0110*/  IADD3 R2, P0, PT, R5, UR6, RZ ;  /* 0x0000000605027c10 */ /* 0x001fc8000ff1e0ff */
[----:B------:R-:W-:-:S05]  /*0120*/  LEA.HI.X.SX32 R3, R5, UR7, 0x1, P0 ;  /* 0x0000000705037c11 */ /* 0x000fca00080f0eff */
[----:B------:R-:W-:Y:S01]  /*0130*/  STG.E.U8 desc[UR4][R2.64], R0 ;  /* 0x0000000002007986 */ /* 0x000fe2000c101104 */
[----:B------:R-:W-:Y:S05]  /*0140*/  EXIT ;  /* 0x000000000000794d */ /* 0x000fea0003800000 */
.L_x_15:
        /* <DEDUP_REMOVED lines=11> */
.L_x_18:


//--------------------- .nv.shared.reserved.0     --------------------------
	.section	.nv.shared.reserved.0,"aw",@nobits
	.weak		__nv_reservedSMEM_offset_0_alias
	.size		__nv_reservedSMEM_offset_0_alias, 0, 64
	.other		__nv_reservedSMEM_offset_0_alias,@"STO_CUDA_RESERVED_SHARED STV_DEFAULT"
__nv_reservedSMEM_offset_0_alias:
	.zero		0
	.zero		64


//--------------------- .nv.constant0._Z9normalizePfi --------------------------
	.section	.nv.constant0._Z9normalizePfi,"a",@progbits
	.sectionflags	@""
	.align	4
.nv.constant0._Z9normalizePfi:
	.zero		908


//--------------------- .nv.constant0._Z14filter_qualityPcPiii --------------------------
	.section	.nv.constant0._Z14filter_qualityPcPiii,"a",@progbits
	.sectionflags	@""
	.align	4
.nv.constant0._Z14filter_qualityPcPiii:
	.zero		920


//--------------------- SYMBOLS --------------------------

	.type		.nv.reservedSmem.offset0,@object
	.size		.nv.reservedSmem.offset0,0x4
